	.headerflags	@"EF_CUDA_TEXMODE_UNIFIED EF_CUDA_64BIT_ADDRESS EF_CUDA_ACCELERATORS EF_CUDA_SM90 EF_CUDA_VIRTUAL_SM(EF_CUDA_SM90)"
	.elftype	@"ET_EXEC"


//--------------------- .nv.info                  --------------------------
	.section	.nv.info,"",@"SHT_CUDA_INFO"
	.align	4


	//----- nvinfo : EIATTR_REGCOUNT
	.align		4
        /*0000*/ 	.byte	0x04, 0x2f
        /*0002*/ 	.short	(.L_2 - .L_1)
	.align		4
.L_1:
        /*0004*/ 	.word	index@(triton_red_fused_convolution_native_layer_norm_22)
        /*0008*/ 	.word	0x00000020


	//----- nvinfo : EIATTR_MIN_STACK_SIZE
	.align		4
.L_2:
        /*000c*/ 	.byte	0x04, 0x12
        /*000e*/ 	.short	(.L_4 - .L_3)
	.align		4
.L_3:
        /*0010*/ 	.word	index@(triton_red_fused_convolution_native_layer_norm_22)
        /*0014*/ 	.word	0x00000000


	//----- nvinfo : EIATTR_FRAME_SIZE
	.align		4
.L_4:
        /*0018*/ 	.byte	0x04, 0x11
        /*001a*/ 	.short	(.L_6 - .L_5)
	.align		4
.L_5:
        /*001c*/ 	.word	index@(triton_red_fused_convolution_native_layer_norm_22)
        /*0020*/ 	.word	0x00000000


	//----- nvinfo : EIATTR_MIN_STACK_SIZE
	.align		4
.L_6:
        /*0024*/ 	.byte	0x04, 0x12
        /*0026*/ 	.short	(.L_8 - .L_7)
	.align		4
.L_7:
        /*0028*/ 	.word	index@(triton_red_fused_convolution_native_layer_norm_22)
        /*002c*/ 	.word	0x00000000
.L_8:


//--------------------- .nv.info.triton_red_fused_convolution_native_layer_norm_22 --------------------------
	.section	.nv.info.triton_red_fused_convolution_native_layer_norm_22,"",@"SHT_CUDA_INFO"
	.sectionflags	@""
	.align	4


	//----- nvinfo : EIATTR_CUDA_API_VERSION
	.align		4
        /*0000*/ 	.byte	0x04, 0x37
        /*0002*/ 	.short	(.L_10 - .L_9)
.L_9:
        /*0004*/ 	.word	0x0000007c


	//----- nvinfo : EIATTR_KPARAM_INFO
	.align		4
.L_10:
        /*0008*/ 	.byte	0x04, 0x17
        /*000a*/ 	.short	(.L_12 - .L_11)
.L_11:
        /*000c*/ 	.word	0x00000000
        /*0010*/ 	.short	0x0008
        /*0012*/ 	.short	0x003c
        /*0014*/ 	.byte	0x00, 0xf0, 0x11, 0x00


	//----- nvinfo : EIATTR_KPARAM_INFO
	.align		4
.L_12:
        /*0018*/ 	.byte	0x04, 0x17
        /*001a*/ 	.short	(.L_14 - .L_13)
.L_13:
        /*001c*/ 	.word	0x00000000
        /*0020*/ 	.short	0x0007
        /*0022*/ 	.short	0x0038
        /*0024*/ 	.byte	0x00, 0xf0, 0x11, 0x00


	//----- nvinfo : EIATTR_KPARAM_INFO
	.align		4
.L_14:
        /*0028*/ 	.byte	0x04, 0x17
        /*002a*/ 	.short	(.L_16 - .L_15)
.L_15:
        /*002c*/ 	.word	0x00000000
        /*0030*/ 	.short	0x0006
        /*0032*/ 	.short	0x0030
        /*0034*/ 	.byte	0x00, 0xf4, 0x21, 0x00


	//----- nvinfo : EIATTR_KPARAM_INFO
	.align		4
.L_16:
        /*0038*/ 	.byte	0x04, 0x17
        /*003a*/ 	.short	(.L_18 - .L_17)
.L_17:
        /*003c*/ 	.word	0x00000000
        /*0040*/ 	.short	0x0005
        /*0042*/ 	.short	0x0028
        /*0044*/ 	.byte	0x00, 0xf4, 0x21, 0x00


	//----- nvinfo : EIATTR_KPARAM_INFO
	.align		4
.L_18:
        /*0048*/ 	.byte	0x04, 0x17
        /*004a*/ 	.short	(.L_20 - .L_19)
.L_19:
        /*004c*/ 	.word	0x00000000
        /*0050*/ 	.short	0x0004
        /*0052*/ 	.short	0x0020
        /*0054*/ 	.byte	0x00, 0xf4, 0x21, 0x00


	//----- nvinfo : EIATTR_KPARAM_INFO
	.align		4
.L_20:
        /*0058*/ 	.byte	0x04, 0x17
        /*005a*/ 	.short	(.L_22 - .L_21)
.L_21:
        /*005c*/ 	.word	0x00000000
        /*0060*/ 	.short	0x0003
        /*0062*/ 	.short	0x0018
        /*0064*/ 	.byte	0x00, 0xf4, 0x21, 0x00


	//----- nvinfo : EIATTR_KPARAM_INFO
	.align		4
.L_22:
        /*0068*/ 	.byte	0x04, 0x17
        /*006a*/ 	.short	(.L_24 - .L_23)
.L_23:
        /*006c*/ 	.word	0x00000000
        /*0070*/ 	.short	0x0002
        /*0072*/ 	.short	0x0010
        /*0074*/ 	.byte	0x00, 0xf4, 0x21, 0x00


	//----- nvinfo : EIATTR_KPARAM_INFO
	.align		4
.L_24:
        /*0078*/ 	.byte	0x04, 0x17
        /*007a*/ 	.short	(.L_26 - .L_25)
.L_25:
        /*007c*/ 	.word	0x00000000
        /*0080*/ 	.short	0x0001
        /*0082*/ 	.short	0x0008
        /*0084*/ 	.byte	0x00, 0xf4, 0x21, 0x00


	//----- nvinfo : EIATTR_KPARAM_INFO
	.align		4
.L_26:
        /*0088*/ 	.byte	0x04, 0x17
        /*008a*/ 	.short	(.L_28 - .L_27)
.L_27:
        /*008c*/ 	.word	0x00000000
        /*0090*/ 	.short	0x0000
        /*0092*/ 	.short	0x0000
        /*0094*/ 	.byte	0x00, 0xf4, 0x21, 0x00


	//----- nvinfo : EIATTR_SPARSE_MMA_MASK
	.align		4
.L_28:
        /*0098*/ 	.byte	0x03, 0x50
        /*009a*/ 	.short	0x0000


	//----- nvinfo : EIATTR_MAXREG_COUNT
	.align		4
        /*009c*/ 	.byte	0x03, 0x1b
        /*009e*/ 	.short	0x00ff


	//----- nvinfo : EIATTR_COOP_GROUP_MASK_REGIDS
	.align		4
        /*00a0*/ 	.byte	0x04, 0x29
        /*00a2*/ 	.short	(.L_30 - .L_29)


	//   ....[0]....
.L_29:
        /*00a4*/ 	.word	0xffffffff


	//   ....[1]....
        /*00a8*/ 	.word	0xffffffff


	//   ....[2]....
        /*00ac*/ 	.word	0xffffffff


	//   ....[3]....
        /*00b0*/ 	.word	0xffffffff


	//   ....[4]....
        /*00b4*/ 	.word	0xffffffff


	//   ....[5]....
        /*00b8*/ 	.word	0xffffffff


	//----- nvinfo : EIATTR_COOP_GROUP_INSTR_OFFSETS
	.align		4
.L_30:
        /*00bc*/ 	.byte	0x04, 0x28
        /*00be*/ 	.short	(.L_32 - .L_31)


	//   ....[0]....
.L_31:
        /*00c0*/ 	.word	0x00003e20


	//   ....[1]....
        /*00c4*/ 	.word	0x00003ed0


	//   ....[2]....
        /*00c8*/ 	.word	0x00003f00


	//   ....[3]....
        /*00cc*/ 	.word	0x00003f20


	//   ....[4]....
        /*00d0*/ 	.word	0x00004060


	//   ....[5]....
        /*00d4*/ 	.word	0x000040a0


	//----- nvinfo : EIATTR_EXIT_INSTR_OFFSETS
	.align		4
.L_32:
        /*00d8*/ 	.byte	0x04, 0x1c
        /*00da*/ 	.short	(.L_34 - .L_33)


	//   ....[0]....
.L_33:
        /*00dc*/ 	.word	0x000044d0


	//----- nvinfo : EIATTR_REQNTID
	.align		4
.L_34:
        /*00e0*/ 	.byte	0x04, 0x10
        /*00e2*/ 	.short	(.L_36 - .L_35)
.L_35:
        /*00e4*/ 	.word	0x00000100
        /*00e8*/ 	.word	0x00000001
        /*00ec*/ 	.word	0x00000001


	//----- nvinfo : EIATTR_CRS_STACK_SIZE
	.align		4
.L_36:
        /*00f0*/ 	.byte	0x04, 0x1e
        /*00f2*/ 	.short	(.L_38 - .L_37)
.L_37:
        /*00f4*/ 	.word	0x00000000


	//----- nvinfo : EIATTR_CBANK_PARAM_SIZE
	.align		4
.L_38:
        /*00f8*/ 	.byte	0x03, 0x19
        /*00fa*/ 	.short	0x0040


	//----- nvinfo : EIATTR_PARAM_CBANK
	.align		4
        /*00fc*/ 	.byte	0x04, 0x0a
        /*00fe*/ 	.short	(.L_40 - .L_39)
	.align		4
.L_39:
        /*0100*/ 	.word	index@(.nv.constant0.triton_red_fused_convolution_native_layer_norm_22)
        /*0104*/ 	.short	0x0210
        /*0106*/ 	.short	0x0040


	//----- nvinfo : EIATTR_SW_WAR
	.align		4
.L_40:
        /*0108*/ 	.byte	0x04, 0x36
        /*010a*/ 	.short	(.L_42 - .L_41)
.L_41:
        /*010c*/ 	.word	0x00000008
.L_42:


//--------------------- .nv.callgraph             --------------------------
	.section	.nv.callgraph,"",@"SHT_CUDA_CALLGRAPH"
	.align	4
	.sectionentsize	8
	.align		4
        /*0000*/ 	.word	0x00000000
	.align		4
        /*0004*/ 	.word	0xffffffff
	.align		4
        /*0008*/ 	.word	0x00000000
	.align		4
        /*000c*/ 	.word	0xfffffffe
	.align		4
        /*0010*/ 	.word	0x00000000
	.align		4
        /*0014*/ 	.word	0xfffffffd
	.align		4
        /*0018*/ 	.word	0x00000000
	.align		4
        /*001c*/ 	.word	0xfffffffc


//--------------------- .nv.constant4             --------------------------
	.section	.nv.constant4,"a",@progbits
	.align	8
	.align		8
.nv.constant4:
        /*0000*/ 	.dword	_$_str


//--------------------- .text.triton_red_fused_convolution_native_layer_norm_22 --------------------------
	.section	.text.triton_red_fused_convolution_native_layer_norm_22,"ax",@progbits
	.sectionflags	@"SHF_BARRIERS=1"
	.align	128
        .global         triton_red_fused_convolution_native_layer_norm_22
        .type           triton_red_fused_convolution_native_layer_norm_22,@function
        .size           triton_red_fused_convolution_native_layer_norm_22,(.L_x_3 - triton_red_fused_convolution_native_layer_norm_22)
        .other          triton_red_fused_convolution_native_layer_norm_22,@"STO_CUDA_ENTRY STV_DEFAULT"
triton_red_fused_convolution_native_layer_norm_22:
.text.triton_red_fused_convolution_native_layer_norm_22:
[----:B------:R-:W0:Y:S02]  /*0000*/  LDC R1, c[0x0][0x28] ;  /* 0x00000a00ff017b82 */ /* 0x000e240000000800 */
[----:B------:R-:W1:Y:S01]  /*0010*/  S2R R0, SR_TID.X ;  /* 0x0000000000007919 */ /* 0x000e620000002100 */
[----:B------:R-:W-:Y:S01]  /*0020*/  ULDC.64 UR6, c[0x0][0x208] ;  /* 0x0000820000067ab9 */ /* 0x000fe20000000a00 */
[----:B------:R-:W2:Y:S01]  /*0030*/  S2R R11, SR_CTAID.X ;  /* 0x00000000000b7919 */ /* 0x000ea20000002500 */
[----:B-1----:R-:W-:Y:S02]  /*0040*/  SHF.R.U32.HI R2, RZ, 0x2, R0 ;  /* 0x00000002ff027819 */ /* 0x002fe40000011600 */
[----:B------:R-:W-:Y:S02]  /*0050*/  LOP3.LUT R15, R0, 0x3, RZ, 0xc0, !PT ;  /* 0x00000003000f7812 */ /* 0x000fe400078ec0ff */
[----:B--2---:R-:W-:Y:S02]  /*0060*/  SHF.L.U32 R5, R11, 0x6, RZ ;  /* 0x000000060b057819 */ /* 0x004fe400000006ff */
[----:B------:R-:W-:Y:S02]  /*0070*/  SGXT.U32 R2, R2, 0x6 ;  /* 0x000000060202781a */ /* 0x000fe40000000000 */
[----:B------:R-:W-:-:S02]  /*0080*/  SHF.R.S32.HI R3, RZ, 0x19, R11 ;  /* 0x00000019ff037819 */ /* 0x000fc4000001140b */
[----:B------:R-:W-:Y:S02]  /*0090*/  LOP3.LUT R16, R5, R2, RZ, 0xfc, !PT ;  /* 0x0000000205107212 */ /* 0x000fe400078efcff */
[----:B------:R-:W-:Y:S02]  /*00a0*/  SGXT R3, R3, 0x1 ;  /* 0x000000010303781a */ /* 0x000fe40000000200 */
[----:B------:R-:W-:Y:S02]  /*00b0*/  LOP3.LUT R4, R5, 0x3f, R0, 0xf8, !PT ;  /* 0x0000003f05047812 */ /* 0x000fe400078ef800 */
[----:B------:R-:W-:Y:S02]  /*00c0*/  ISETP.GE.AND P1, PT, R16, 0x40, PT ;  /* 0x000000401000780c */ /* 0x000fe40003f26270 */
[----:B------:R-:W-:-:S04]  /*00d0*/  LEA.HI R5, R3, R4, RZ, 0x2 ;  /* 0x0000000403057211 */ /* 0x000fc800078f10ff */
[----:B------:R-:W-:-:S04]  /*00e0*/  SHF.R.S32.HI R6, RZ, 0x2, R5 ;  /* 0x00000002ff067819 */ /* 0x000fc80000011405 */
[----:B------:R-:W-:-:S03]  /*00f0*/  LEA.HI R7, R6, R6, RZ, 0x2 ;  /* 0x0000000606077211 */ /* 0x000fc600078f10ff */
[----:B------:R-:W-:Y:S02]  /*0100*/  @P1 LEA R9, R11, R2, 0x6 ;  /* 0x000000020b091211 */ /* 0x000fe400078e30ff */
[----:B------:R-:W-:Y:S02]  /*0110*/  LOP3.LUT R7, R7, 0xfffffffc, RZ, 0xc0, !PT ;  /* 0xfffffffc07077812 */ /* 0x000fe400078ec0ff */
[----:B------:R-:W-:Y:S02]  /*0120*/  @P1 SHF.L.U32 R8, R15, 0x2, RZ ;  /* 0x000000020f081819 */ /* 0x000fe400000006ff */
[----:B------:R-:W-:Y:S01]  /*0130*/  IADD3 R6, R6, -R7, RZ ;  /* 0x8000000706067210 */ /* 0x000fe20007ffe0ff */
[----:B------:R-:W-:Y:S01]  /*0140*/  @P1 IMAD R7, R9, 0x180, RZ ;  /* 0x0000018009071824 */ /* 0x000fe200078e02ff */
[----:B------:R-:W-:Y:S02]  /*0150*/  @P1 MOV R10, RZ ;  /* 0x000000ff000a1202 */ /* 0x000fe40000000f00 */
[----:B------:R-:W-:-:S02]  /*0160*/  @P1 MOV R13, RZ ;  /* 0x000000ff000d1202 */ /* 0x000fc40000000f00 */
[----:B------:R-:W-:Y:S02]  /*0170*/  @P1 MOV R14, RZ ;  /* 0x000000ff000e1202 */ /* 0x000fe40000000f00 */
[----:B------:R-:W-:Y:S02]  /*0180*/  @P1 MOV R9, RZ ;  /* 0x000000ff00091202 */ /* 0x000fe40000000f00 */
[----:B------:R-:W-:Y:S01]  /*0190*/  @P1 LOP3.LUT R7, R7, 0x3, R0, 0xf8, !PT ;  /* 0x0000000307071812 */ /* 0x000fe200078ef800 */
[----:B------:R-:W-:Y:S06]  /*01a0*/  @P1 BRA `(.L_x_0) ;  /* 0x0000003c00181947 */ /* 0x000fec0003800000 */
[----:B------:R-:W1:Y:S01]  /*01b0*/  LDC.64 R12, c[0x0][0x210] ;  /* 0x00008400ff0c7b82 */ /* 0x000e620000000a00 */
[----:B------:R-:W-:Y:S01]  /*01c0*/  SHF.L.U32 R8, R15, 0x2, RZ ;  /* 0x000000020f087819 */ /* 0x000fe200000006ff */
[----:B------:R-:W-:Y:S01]  /*01d0*/  ULDC.64 UR4, c[0x0][0x218] ;  /* 0x0000860000047ab9 */ /* 0x000fe20000000a00 */
[----:B------:R-:W-:Y:S02]  /*01e0*/  IMAD R19, R16, 0x180, R15 ;  /* 0x0000018010137824 */ /* 0x000fe400078e020f */
[----:B------:R-:W-:-:S04]  /*01f0*/  IADD3 R14, P0, R8, UR4, RZ ;  /* 0x00000004080e7c10 */ /* 0x000fc8000ff1e0ff */
[----:B------:R-:W-:-:S05]  /*0200*/  IADD3.X R15, RZ, UR5, RZ, P0, !PT ;  /* 0x00000005ff0f7c10 */ /* 0x000fca00087fe4ff */
[----:B------:R-:W2:Y:S01]  /*0210*/  LDG.E.EL R9, desc[UR6][R14.64] ;  /* 0x000000060e097981 */ /* 0x000ea2000c2e1900 */
[----:B-1----:R-:W-:-:S05]  /*0220*/  IMAD.WIDE R18, R19, 0x4, R12 ;  /* 0x0000000413127825 */ /* 0x002fca00078e020c */
[----:B------:R-:W2:Y:S01]  /*0230*/  LDG.E.EF R10, desc[UR6][R18.64] ;  /* 0x00000006120a7981 */ /* 0x000ea2000c0e1900 */
[----:B------:R-:W-:-:S05]  /*0240*/  LEA R11, R11, R2, 0x6 ;  /* 0x000000020b0b7211 */ /* 0x000fca00078e30ff */
[----:B------:R-:W-:-:S05]  /*0250*/  IMAD R11, R11, 0x180, RZ ;  /* 0x000001800b0b7824 */ /* 0x000fca00078e02ff */
[----:B------:R-:W-:-:S04]  /*0260*/  LOP3.LUT R7, R11, 0x3, R0, 0xf8, !PT ;  /* 0x000000030b077812 */ /* 0x000fc800078ef800 */
[----:B------:R-:W-:-:S05]  /*0270*/  LOP3.LUT R23, R7, 0x4, RZ, 0xfc, !PT ;  /* 0x0000000407177812 */ /* 0x000fca00078efcff */
[----:B------:R-:W-:-:S04]  /*0280*/  IMAD.WIDE R20, R23, 0x4, R12 ;  /* 0x0000000417147825 */ /* 0x000fc800078e020c */
[----:B--2---:R-:W-:-:S05]  /*0290*/  FADD R10, R10, R9 ;  /* 0x000000090a0a7221 */ /* 0x004fca0000000000 */
[----:B------:R1:W-:Y:S04]  /*02a0*/  STG.E desc[UR6][R18.64], R10 ;  /* 0x0000000a12007986 */ /* 0x0003e8000c101906 */
[----:B------:R-:W2:Y:S04]  /*02b0*/  LDG.E.EF R11, desc[UR6][R20.64] ;  /* 0x00000006140b7981 */ /* 0x000ea8000c0e1900 */
[----:B------:R-:W2:Y:S01]  /*02c0*/  LDG.E.EL R16, desc[UR6][R14.64+0x10] ;  /* 0x000010060e107981 */ /* 0x000ea2000c2e1900 */
[----:B------:R-:W-:Y:S01]  /*02d0*/  IADD3 R17, R23, 0x4, RZ ;  /* 0x0000000417117810 */ /* 0x000fe20007ffe0ff */
[----:B--2---:R-:W-:-:S04]  /*02e0*/  FADD R11, R11, R16 ;  /* 0x000000100b0b7221 */ /* 0x004fc80000000000 */
[----:B------:R-:W-:Y:S01]  /*02f0*/  IMAD.WIDE R16, R17, 0x4, R12 ;  /* 0x0000000411107825 */ /* 0x000fe200078e020c */
[----:B------:R2:W-:Y:S04]  /*0300*/  STG.E desc[UR6][R20.64], R11 ;  /* 0x0000000b14007986 */ /* 0x0005e8000c101906 */
[----:B------:R-:W3:Y:S04]  /*0310*/  LDG.E.EF R22, desc[UR6][R16.64] ;  /* 0x0000000610167981 */ /* 0x000ee8000c0e1900 */
[----:B------:R-:W3:Y:S01]  /*0320*/  LDG.E.EL R9, desc[UR6][R14.64+0x20] ;  /* 0x000020060e097981 */ /* 0x000ee2000c2e1900 */
[----:B------:R-:W-:-:S05]  /*0330*/  IADD3 R25, R23, 0x8, RZ ;  /* 0x0000000817197810 */ /* 0x000fca0007ffe0ff */
[----:B-1----:R-:W-:-:S04]  /*0340*/  IMAD.WIDE R18, R25, 0x4, R12 ;  /* 0x0000000419127825 */ /* 0x002fc800078e020c */
[----:B---3--:R-:W-:-:S05]  /*0350*/  FADD R22, R22, R9 ;  /* 0x0000000916167221 */ /* 0x008fca0000000000 */
[----:B------:R1:W-:Y:S04]  /*0360*/  STG.E desc[UR6][R16.64], R22 ;  /* 0x0000001610007986 */ /* 0x0003e8000c101906 */
[----:B------:R-:W3:Y:S04]  /*0370*/  LDG.E.EF R9, desc[UR6][R18.64] ;  /* 0x0000000612097981 */ /* 0x000ee8000c0e1900 */
[----:B------:R-:W3:Y:S01]  /*0380*/  LDG.E.EL R24, desc[UR6][R14.64+0x30] ;  /* 0x000030060e187981 */ /* 0x000ee2000c2e1900 */
[----:B------:R-:W-:-:S05]  /*0390*/  IADD3 R25, R23, 0xc, RZ ;  /* 0x0000000c17197810 */ /* 0x000fca0007ffe0ff */
[----:B--2---:R-:W-:-:S04]  /*03a0*/  IMAD.WIDE R20, R25, 0x4, R12 ;  /* 0x0000000419147825 */ /* 0x004fc800078e020c */
[----:B---3--:R-:W-:-:S05]  /*03b0*/  FADD R9, R9, R24 ;  /* 0x0000001809097221 */ /* 0x008fca0000000000 */
        /* <DEDUP_REMOVED lines=23> */
[----:B-1----:R-:W-:-:S04]  /*0530*/  FADD R19, -R10, R11 ;  /* 0x0000000b0a137221 */ /* 0x002fc80000000100 */
[----:B------:R-:W-:-:S04]  /*0540*/  FFMA R10, R19, 0.5, R10 ;  /* 0x3f000000130a7823 */ /* 0x000fc8000000000a */
[----:B------:R-:W-:Y:S01]  /*0550*/  FADD R11, R11, -R10 ;  /* 0x8000000a0b0b7221 */ /* 0x000fe20000000000 */
[----:B---3--:R-:W-:-:S05]  /*0560*/  FADD R24, R24, R26 ;  /* 0x0000001a18187221 */ /* 0x008fca0000000000 */
[----:B------:R1:W-:Y:S04]  /*0570*/  STG.E desc[UR6][R20.64], R24 ;  /* 0x0000001814007986 */ /* 0x0003e8000c101906 */
[----:B------:R-:W1:Y:S04]  /*0580*/  LDG.E.EF R26, desc[UR6][R16.64] ;  /* 0x00000006101a7981 */ /* 0x000e68000c0e1900 */
[----:B------:R-:W1:Y:S01]  /*0590*/  LDG.E.EL R28, desc[UR6][R14.64+0x80] ;  /* 0x000080060e1c7981 */ /* 0x000e62000c2e1900 */
[----:B------:R-:W-:Y:S01]  /*05a0*/  FFMA R19, R19, R11, RZ ;  /* 0x0000000b13137223 */ /* 0x000fe200000000ff */
[----:B------:R-:W-:-:S04]  /*05b0*/  FADD R11, -R10, R22 ;  /* 0x000000160a0b7221 */ /* 0x000fc80000000100 */
[----:B------:R-:W-:-:S04]  /*05c0*/  FFMA R18, R11, 0.3333333432674407959, R10 ;  /* 0x3eaaaaab0b127823 */ /* 0x000fc8000000000a */
[----:B------:R-:W-:-:S04]  /*05d0*/  FADD R22, R22, -R18 ;  /* 0x8000001216167221 */ /* 0x000fc80000000000 */
[----:B------:R-:W-:Y:S01]  /*05e0*/  FFMA R19, R11, R22, R19 ;  /* 0x000000160b137223 */ /* 0x000fe20000000013 */
[----:B------:R-:W-:-:S05]  /*05f0*/  IADD3 R11, R23, 0x20, RZ ;  /* 0x00000020170b7810 */ /* 0x000fca0007ffe0ff */
[----:B------:R-:W-:-:S04]  /*0600*/  IMAD.WIDE R10, R11, 0x4, R12 ;  /* 0x000000040b0a7825 */ /* 0x000fc800078e020c */
[----:B-1----:R-:W-:-:S05]  /*0610*/  FADD R21, R26, R28 ;  /* 0x0000001c1a157221 */ /* 0x002fca0000000000 */
[----:B------:R1:W-:Y:S04]  /*0620*/  STG.E desc[UR6][R16.64], R21 ;  /* 0x0000001510007986 */ /* 0x0003e8000c101906 */
[----:B------:R-:W2:Y:S04]  /*0630*/  LDG.E.EF R26, desc[UR6][R10.64] ;  /* 0x000000060a1a7981 */ /* 0x000ea8000c0e1900 */
[----:B------:R-:W2:Y:S01]  /*0640*/  LDG.E.EL R28, desc[UR6][R14.64+0x90] ;  /* 0x000090060e1c7981 */ /* 0x000ea2000c2e1900 */
[----:B------:R-:W-:-:S04]  /*0650*/  FADD R20, -R18, R9 ;  /* 0x0000000912147221 */ /* 0x000fc80000000100 */
[----:B------:R-:W-:-:S04]  /*0660*/  FFMA R22, R20, 0.25, R18 ;  /* 0x3e80000014167823 */ /* 0x000fc80000000012 */
[----:B------:R-:W-:-:S04]  /*0670*/  FADD R18, R9, -R22 ;  /* 0x8000001609127221 */ /* 0x000fc80000000000 */
[----:B------:R-:W-:Y:S01]  /*0680*/  FFMA R20, R20, R18, R19 ;  /* 0x0000001214147223 */ /* 0x000fe20000000013 */
[----:B------:R-:W-:-:S05]  /*0690*/  IADD3 R19, R23, 0x24, RZ ;  /* 0x0000002417137810 */ /* 0x000fca0007ffe0ff */
[----:B------:R-:W-:-:S04]  /*06a0*/  IMAD.WIDE R18, R19, 0x4, R12 ;  /* 0x0000000413127825 */ /* 0x000fc800078e020c */
[----:B--2---:R-:W-:-:S05]  /*06b0*/  FADD R9, R26, R28 ;  /* 0x0000001c1a097221 */ /* 0x004fca0000000000 */
[----:B------:R2:W-:Y:S04]  /*06c0*/  STG.E desc[UR6][R10.64], R9 ;  /* 0x000000090a007986 */ /* 0x0005e8000c101906 */
[----:B-1----:R-:W3:Y:S04]  /*06d0*/  LDG.E.EF R16, desc[UR6][R18.64] ;  /* 0x0000000612107981 */ /* 0x002ee8000c0e1900 */
[----:B------:R-:W3:Y:S01]  /*06e0*/  LDG.E.EL R17, desc[UR6][R14.64+0xa0] ;  /* 0x0000a0060e117981 */ /* 0x000ee2000c2e1900 */
[----:B------:R-:W-:-:S04]  /*06f0*/  FADD R26, -R22, R25 ;  /* 0x00000019161a7221 */ /* 0x000fc80000000100 */
[----:B------:R-:W-:-:S04]  /*0700*/  FFMA R22, R26, 0.20000000298023223877, R22 ;  /* 0x3e4ccccd1a167823 */ /* 0x000fc80000000016 */
[----:B------:R-:W-:-:S04]  /*0710*/  FADD R25, R25, -R22 ;  /* 0x8000001619197221 */ /* 0x000fc80000000000 */
[----:B------:R-:W-:Y:S01]  /*0720*/  FFMA R20, R26, R25, R20 ;  /* 0x000000191a147223 */ /* 0x000fe20000000014 */
[----:B------:R-:W-:Y:S01]  /*0730*/  IADD3 R26, R23, 0x28, RZ ;  /* 0x00000028171a7810 */ /* 0x000fe20007ffe0ff */
[----:B---3--:R-:W-:-:S04]  /*0740*/  FADD R25, R16, R17 ;  /* 0x0000001110197221 */ /* 0x008fc80000000000 */
[----:B------:R-:W-:Y:S01]  /*0750*/  IMAD.WIDE R16, R26, 0x4, R12 ;  /* 0x000000041a107825 */ /* 0x000fe200078e020c */
[----:B------:R1:W-:Y:S04]  /*0760*/  STG.E desc[UR6][R18.64], R25 ;  /* 0x0000001912007986 */ /* 0x0003e8000c101906 */
[----:B--2---:R-:W2:Y:S04]  /*0770*/  LDG.E.EF R10, desc[UR6][R16.64] ;  /* 0x00000006100a7981 */ /* 0x004ea8000c0e1900 */
[----:B------:R-:W2:Y:S01]  /*0780*/  LDG.E.EL R11, desc[UR6][R14.64+0xb0] ;  /* 0x0000b0060e0b7981 */ /* 0x000ea2000c2e1900 */
[----:B------:R-:W-:-:S04]  /*0790*/  FADD R26, -R22, R27 ;  /* 0x0000001b161a7221 */ /* 0x000fc80000000100 */
[----:B------:R-:W-:-:S04]  /*07a0*/  FFMA R22, R26, 0.16666667163372039795, R22 ;  /* 0x3e2aaaab1a167823 */ /* 0x000fc80000000016 */
[----:B------:R-:W-:-:S04]  /*07b0*/  FADD R27, R27, -R22 ;  /* 0x800000161b1b7221 */ /* 0x000fc80000000000 */
[----:B------:R-:W-:Y:S01]  /*07c0*/  FFMA R20, R26, R27, R20 ;  /* 0x0000001b1a147223 */ /* 0x000fe20000000014 */
[----:B------:R-:W-:Y:S01]  /*07d0*/  IADD3 R26, R23, 0x2c, RZ ;  /* 0x0000002c171a7810 */ /* 0x000fe20007ffe0ff */
[----:B--2---:R-:W-:-:S04]  /*07e0*/  FADD R27, R10, R11 ;  /* 0x0000000b0a1b7221 */ /* 0x004fc80000000000 */
[----:B------:R-:W-:Y:S01]  /*07f0*/  IMAD.WIDE R10, R26, 0x4, R12 ;  /* 0x000000041a0a7825 */ /* 0x000fe200078e020c */
[----:B------:R2:W-:Y:S04]  /*0800*/  STG.E desc[UR6][R16.64], R27 ;  /* 0x0000001b10007986 */ /* 0x0005e8000c101906 */
[----:B-1----:R-:W3:Y:S04]  /*0810*/  LDG.E.EF R18, desc[UR6][R10.64] ;  /* 0x000000060a127981 */ /* 0x002ee8000c0e1900 */
[----:B------:R-:W3:Y:S01]  /*0820*/  LDG.E.EL R19, desc[UR6][R14.64+0xc0] ;  /* 0x0000c0060e137981 */ /* 0x000ee2000c2e1900 */
[----:B------:R-:W-:-:S04]  /*0830*/  FADD R26, -R22, R29 ;  /* 0x0000001d161a7221 */ /* 0x000fc80000000100 */
[----:B------:R-:W-:-:S04]  /*0840*/  FFMA R22, R26, 0.14285714924335479736, R22 ;  /* 0x3e1249251a167823 */ /* 0x000fc80000000016 */
        /* <DEDUP_REMOVED lines=9> */
[----:B------:R-:W-:-:S04]  /*08e0*/  FFMA R22, R26, 0.125, R22 ;  /* 0x3e0000001a167823 */ /* 0x000fc80000000016 */
        /* <DEDUP_REMOVED lines=9> */
[----:B------:R-:W-:-:S04]  /*0980*/  FFMA R22, R26, 0.11111111193895339966, R22 ;  /* 0x3de38e391a167823 */ /* 0x000fc80000000016 */
        /* <DEDUP_REMOVED lines=9> */
[----:B------:R-:W-:-:S04]  /*0a20*/  FFMA R22, R26, 0.10000000149011611938, R22 ;  /* 0x3dcccccd1a167823 */ /* 0x000fc80000000016 */
        /* <DEDUP_REMOVED lines=9> */
[----:B------:R-:W-:-:S04]  /*0ac0*/  FFMA R22, R26, 0.090909093618392944336, R22 ;  /* 0x3dba2e8c1a167823 */ /* 0x000fc80000000016 */
        /* <DEDUP_REMOVED lines=9> */
[----:B------:R-:W-:-:S04]  /*0b60*/  FFMA R22, R26, 0.083333335816860198975, R22 ;  /* 0x3daaaaab1a167823 */ /* 0x000fc80000000016 */
        /* <DEDUP_REMOVED lines=9> */
[----:B------:R-:W-:-:S04]  /*0c00*/  FFMA R22, R26, 0.076923079788684844971, R22 ;  /* 0x3d9d89d91a167823 */ /* 0x000fc80000000016 */
        /* <DEDUP_REMOVED lines=9> */
[----:B------:R-:W-:-:S04]  /*0ca0*/  FFMA R22, R26, 0.071428574621677398682, R22 ;  /* 0x3d9249251a167823 */ /* 0x000fc80000000016 */
        /* <DEDUP_REMOVED lines=9> */
[----:B------:R-:W-:-:S04]  /*0d40*/  FFMA R22, R26, 0.066666670143604278564, R22 ;  /* 0x3d8888891a167823 */ /* 0x000fc80000000016 */
        /* <DEDUP_REMOVED lines=9> */
[----:B------:R-:W-:-:S04]  /*0de0*/  FFMA R22, R26, 0.0625, R22 ;  /* 0x3d8000001a167823 */ /* 0x000fc80000000016 */
        /* <DEDUP_REMOVED lines=9> */
[----:B------:R-:W-:-:S04]  /*0e80*/  FFMA R22, R26, 0.058823529630899429321, R22 ;  /* 0x3d70f0f11a167823 */ /* 0x000fc80000000016 */
        /* <DEDUP_REMOVED lines=9> */
[----:B------:R-:W-:-:S04]  /*0f20*/  FFMA R22, R26, 0.055555555969476699829, R22 ;  /* 0x3d638e391a167823 */ /* 0x000fc80000000016 */
        /* <DEDUP_REMOVED lines=9> */
[----:B------:R-:W-:-:S04]  /*0fc0*/  FFMA R22, R26, 0.052631579339504241943, R22 ;  /* 0x3d5794361a167823 */ /* 0x000fc80000000016 */
        /* <DEDUP_REMOVED lines=9> */
[----:B------:R-:W-:-:S04]  /*1060*/  FFMA R22, R26, 0.050000000745058059692, R22 ;  /* 0x3d4ccccd1a167823 */ /* 0x000fc80000000016 */
        /* <DEDUP_REMOVED lines=9> */
[----:B------:R-:W-:-:S04]  /*1100*/  FFMA R22, R26, 0.047619048506021499634, R22 ;  /* 0x3d430c311a167823 */ /* 0x000fc80000000016 */
        /* <DEDUP_REMOVED lines=9> */
[----:B------:R-:W-:-:S04]  /*11a0*/  FFMA R22, R26, 0.045454546809196472168, R22 ;  /* 0x3d3a2e8c1a167823 */ /* 0x000fc80000000016 */
        /* <DEDUP_REMOVED lines=9> */
[----:B------:R-:W-:-:S04]  /*1240*/  FFMA R22, R26, 0.043478261679410934448, R22 ;  /* 0x3d3216431a167823 */ /* 0x000fc80000000016 */
        /* <DEDUP_REMOVED lines=9> */
[----:B------:R-:W-:-:S04]  /*12e0*/  FFMA R22, R26, 0.041666667908430099487, R22 ;  /* 0x3d2aaaab1a167823 */ /* 0x000fc80000000016 */
        /* <DEDUP_REMOVED lines=9> */
[----:B------:R-:W-:-:S04]  /*1380*/  FFMA R22, R26, 0.039999999105930328369, R22 ;  /* 0x3d23d70a1a167823 */ /* 0x000fc80000000016 */
        /* <DEDUP_REMOVED lines=9> */
[----:B------:R-:W-:-:S04]  /*1420*/  FFMA R22, R26, 0.038461539894342422485, R22 ;  /* 0x3d1d89d91a167823 */ /* 0x000fc80000000016 */
        /* <DEDUP_REMOVED lines=9> */
[----:B------:R-:W-:-:S04]  /*14c0*/  FFMA R22, R26, 0.037037037312984466553, R22 ;  /* 0x3d17b4261a167823 */ /* 0x000fc80000000016 */
        /* <DEDUP_REMOVED lines=9> */
[----:B------:R-:W-:-:S04]  /*1560*/  FFMA R22, R26, 0.035714287310838699341, R22 ;  /* 0x3d1249251a167823 */ /* 0x000fc80000000016 */
        /* <DEDUP_REMOVED lines=9> */
[----:B------:R-:W-:-:S04]  /*1600*/  FFMA R22, R26, 0.034482758492231369019, R22 ;  /* 0x3d0d3dcb1a167823 */ /* 0x000fc80000000016 */
        /* <DEDUP_REMOVED lines=9> */
[----:B------:R-:W-:-:S04]  /*16a0*/  FFMA R22, R26, 0.033333335071802139282, R22 ;  /* 0x3d0888891a167823 */ /* 0x000fc80000000016 */
        /* <DEDUP_REMOVED lines=9> */
[----:B------:R-:W-:-:S04]  /*1740*/  FFMA R22, R26, 0.032258063554763793945, R22 ;  /* 0x3d0421081a167823 */ /* 0x000fc80000000016 */
        /* <DEDUP_REMOVED lines=9> */
[----:B------:R-:W-:-:S04]  /*17e0*/  FFMA R22, R26, 0.03125, R22 ;  /* 0x3d0000001a167823 */ /* 0x000fc80000000016 */
        /* <DEDUP_REMOVED lines=9> */
[----:B------:R-:W-:-:S04]  /*1880*/  FFMA R22, R26, 0.030303031206130981445, R22 ;  /* 0x3cf83e101a167823 */ /* 0x000fc80000000016 */
        /* <DEDUP_REMOVED lines=9> */
[----:B------:R-:W-:-:S04]  /*1920*/  FFMA R22, R26, 0.029411764815449714661, R22 ;  /* 0x3cf0f0f11a167823 */ /* 0x000fc80000000016 */
        /* <DEDUP_REMOVED lines=9> */
[----:B------:R-:W-:-:S04]  /*19c0*/  FFMA R22, R26, 0.028571428731083869934, R22 ;  /* 0x3cea0ea11a167823 */ /* 0x000fc80000000016 */
        /* <DEDUP_REMOVED lines=9> */
[----:B------:R-:W-:-:S04]  /*1a60*/  FFMA R22, R26, 0.027777777984738349915, R22 ;  /* 0x3ce38e391a167823 */ /* 0x000fc80000000016 */
        /* <DEDUP_REMOVED lines=9> */
[----:B------:R-:W-:-:S04]  /*1b00*/  FFMA R22, R26, 0.027027027681469917297, R22 ;  /* 0x3cdd67c91a167823 */ /* 0x000fc80000000016 */
        /* <DEDUP_REMOVED lines=9> */
[----:B------:R-:W-:-:S04]  /*1ba0*/  FFMA R22, R26, 0.026315789669752120972, R22 ;  /* 0x3cd794361a167823 */ /* 0x000fc80000000016 */
        /* <DEDUP_REMOVED lines=9> */
[----:B------:R-:W-:-:S04]  /*1c40*/  FFMA R22, R26, 0.025641025975346565247, R22 ;  /* 0x3cd20d211a167823 */ /* 0x000fc80000000016 */
        /* <DEDUP_REMOVED lines=9> */
[----:B------:R-:W-:-:S04]  /*1ce0*/  FFMA R22, R26, 0.025000000372529029846, R22 ;  /* 0x3ccccccd1a167823 */ /* 0x000fc80000000016 */
        /* <DEDUP_REMOVED lines=9> */
[----:B------:R-:W-:-:S04]  /*1d80*/  FFMA R22, R26, 0.024390242993831634521, R22 ;  /* 0x3cc7ce0c1a167823 */ /* 0x000fc80000000016 */
        /* <DEDUP_REMOVED lines=9> */
[----:B------:R-:W-:-:S04]  /*1e20*/  FFMA R22, R26, 0.023809524253010749817, R22 ;  /* 0x3cc30c311a167823 */ /* 0x000fc80000000016 */
        /* <DEDUP_REMOVED lines=9> */
[----:B------:R-:W-:-:S04]  /*1ec0*/  FFMA R22, R26, 0.023255813866853713989, R22 ;  /* 0x3cbe82fa1a167823 */ /* 0x000fc80000000016 */
        /* <DEDUP_REMOVED lines=9> */
[----:B------:R-:W-:-:S04]  /*1f60*/  FFMA R22, R26, 0.022727273404598236084, R22 ;  /* 0x3cba2e8c1a167823 */ /* 0x000fc80000000016 */
        /* <DEDUP_REMOVED lines=9> */
[----:B------:R-:W-:-:S04]  /*2000*/  FFMA R22, R26, 0.022222222760319709778, R22 ;  /* 0x3cb60b611a167823 */ /* 0x000fc80000000016 */
        /* <DEDUP_REMOVED lines=9> */
[----:B------:R-:W-:-:S04]  /*20a0*/  FFMA R22, R26, 0.021739130839705467224, R22 ;  /* 0x3cb216431a167823 */ /* 0x000fc80000000016 */
        /* <DEDUP_REMOVED lines=9> */
[----:B------:R-:W-:-:S04]  /*2140*/  FFMA R22, R26, 0.021276595070958137512, R22 ;  /* 0x3cae4c411a167823 */ /* 0x000fc80000000016 */
        /* <DEDUP_REMOVED lines=9> */
[----:B------:R-:W-:-:S04]  /*21e0*/  FFMA R22, R26, 0.020833333954215049744, R22 ;  /* 0x3caaaaab1a167823 */ /* 0x000fc80000000016 */
        /* <DEDUP_REMOVED lines=9> */
[----:B------:R-:W-:-:S04]  /*2280*/  FFMA R22, R26, 0.02040816284716129303, R22 ;  /* 0x3ca72f051a167823 */ /* 0x000fc80000000016 */
        /* <DEDUP_REMOVED lines=9> */
[----:B------:R-:W-:-:S04]  /*2320*/  FFMA R22, R26, 0.019999999552965164185, R22 ;  /* 0x3ca3d70a1a167823 */ /* 0x000fc80000000016 */
        /* <DEDUP_REMOVED lines=9> */
[----:B------:R-:W-:-:S04]  /*23c0*/  FFMA R22, R26, 0.019607843831181526184, R22 ;  /* 0x3ca0a0a11a167823 */ /* 0x000fc80000000016 */
        /* <DEDUP_REMOVED lines=9> */
[----:B------:R-:W-:-:S04]  /*2460*/  FFMA R22, R26, 0.019230769947171211243, R22 ;  /* 0x3c9d89d91a167823 */ /* 0x000fc80000000016 */
        /* <DEDUP_REMOVED lines=9> */
[----:B------:R-:W-:-:S04]  /*2500*/  FFMA R22, R26, 0.018867924809455871582, R22 ;  /* 0x3c9a90e81a167823 */ /* 0x000fc80000000016 */
        /* <DEDUP_REMOVED lines=9> */
[----:B------:R-:W-:-:S04]  /*25a0*/  FFMA R22, R26, 0.018518518656492233276, R22 ;  /* 0x3c97b4261a167823 */ /* 0x000fc80000000016 */
        /* <DEDUP_REMOVED lines=9> */
[----:B------:R-:W-:-:S04]  /*2640*/  FFMA R22, R26, 0.018181817606091499329, R22 ;  /* 0x3c94f2091a167823 */ /* 0x000fc80000000016 */
        /* <DEDUP_REMOVED lines=9> */
[----:B------:R-:W-:-:S04]  /*26e0*/  FFMA R22, R26, 0.01785714365541934967, R22 ;  /* 0x3c9249251a167823 */ /* 0x000fc80000000016 */
        /* <DEDUP_REMOVED lines=9> */
[----:B------:R-:W-:-:S04]  /*2780*/  FFMA R22, R26, 0.017543859779834747314, R22 ;  /* 0x3c8fb8241a167823 */ /* 0x000fc80000000016 */
        /* <DEDUP_REMOVED lines=9> */
[----:B------:R-:W-:-:S04]  /*2820*/  FFMA R22, R26, 0.017241379246115684509, R22 ;  /* 0x3c8d3dcb1a167823 */ /* 0x000fc80000000016 */
        /* <DEDUP_REMOVED lines=9> */
[----:B------:R-:W-:-:S04]  /*28c0*/  FFMA R22, R26, 0.016949152573943138123, R22 ;  /* 0x3c8ad8f31a167823 */ /* 0x000fc80000000016 */
        /* <DEDUP_REMOVED lines=9> */
[----:B------:R-:W-:-:S04]  /*2960*/  FFMA R22, R26, 0.016666667535901069641, R22 ;  /* 0x3c8888891a167823 */ /* 0x000fc80000000016 */
        /* <DEDUP_REMOVED lines=9> */
[----:B------:R-:W-:-:S04]  /*2a00*/  FFMA R22, R26, 0.016393441706895828247, R22 ;  /* 0x3c864b8a1a167823 */ /* 0x000fc80000000016 */
        /* <DEDUP_REMOVED lines=9> */
[----:B------:R-:W-:-:S04]  /*2aa0*/  FFMA R22, R26, 0.016129031777381896973, R22 ;  /* 0x3c8421081a167823 */ /* 0x000fc80000000016 */
        /* <DEDUP_REMOVED lines=9> */
[----:B------:R-:W-:-:S04]  /*2b40*/  FFMA R22, R26, 0.015873016789555549622, R22 ;  /* 0x3c8208211a167823 */ /* 0x000fc80000000016 */
        /* <DEDUP_REMOVED lines=9> */
[----:B------:R-:W-:-:S04]  /*2be0*/  FFMA R22, R26, 0.015625, R22 ;  /* 0x3c8000001a167823 */ /* 0x000fc80000000016 */
        /* <DEDUP_REMOVED lines=9> */
[----:B------:R-:W-:-:S04]  /*2c80*/  FFMA R22, R26, 0.015384615398943424225, R22 ;  /* 0x3c7c0fc11a167823 */ /* 0x000fc80000000016 */
        /* <DEDUP_REMOVED lines=9> */
[----:B------:R-:W-:-:S04]  /*2d20*/  FFMA R22, R26, 0.015151515603065490723, R22 ;  /* 0x3c783e101a167823 */ /* 0x000fc80000000016 */
        /* <DEDUP_REMOVED lines=9> */
[----:B------:R-:W-:-:S04]  /*2dc0*/  FFMA R22, R26, 0.014925372786819934845, R22 ;  /* 0x3c74898d1a167823 */ /* 0x000fc80000000016 */
        /* <DEDUP_REMOVED lines=9> */
[----:B------:R-:W-:-:S04]  /*2e60*/  FFMA R22, R26, 0.01470588240772485733, R22 ;  /* 0x3c70f0f11a167823 */ /* 0x000fc80000000016 */
        /* <DEDUP_REMOVED lines=9> */
[----:B------:R-:W-:-:S04]  /*2f00*/  FFMA R22, R26, 0.014492753893136978149, R22 ;  /* 0x3c6d73041a167823 */ /* 0x000fc80000000016 */
        /* <DEDUP_REMOVED lines=9> */
[----:B------:R-:W-:-:S04]  /*2fa0*/  FFMA R22, R26, 0.014285714365541934967, R22 ;  /* 0x3c6a0ea11a167823 */ /* 0x000fc80000000016 */
        /* <DEDUP_REMOVED lines=9> */
[----:B------:R-:W-:-:S04]  /*3040*/  FFMA R22, R26, 0.014084506779909133911, R22 ;  /* 0x3c66c2b41a167823 */ /* 0x000fc80000000016 */
        /* <DEDUP_REMOVED lines=9> */
[----:B------:R-:W-:-:S04]  /*30e0*/  FFMA R22, R26, 0.013888888992369174957, R22 ;  /* 0x3c638e391a167823 */ /* 0x000fc80000000016 */
        /* <DEDUP_REMOVED lines=9> */
[----:B------:R-:W-:-:S04]  /*3180*/  FFMA R22, R26, 0.013698630034923553467, R22 ;  /* 0x3c6070381a167823 */ /* 0x000fc80000000016 */
        /* <DEDUP_REMOVED lines=9> */
[----:B------:R-:W-:-:S04]  /*3220*/  FFMA R22, R26, 0.013513513840734958649, R22 ;  /* 0x3c5d67c91a167823 */ /* 0x000fc80000000016 */
        /* <DEDUP_REMOVED lines=9> */
[----:B------:R-:W-:-:S04]  /*32c0*/  FFMA R22, R26, 0.013333333656191825867, R22 ;  /* 0x3c5a740e1a167823 */ /* 0x000fc80000000016 */
        /* <DEDUP_REMOVED lines=9> */
[----:B------:R-:W-:-:S04]  /*3360*/  FFMA R22, R26, 0.013157894834876060486, R22 ;  /* 0x3c5794361a167823 */ /* 0x000fc80000000016 */
        /* <DEDUP_REMOVED lines=9> */
[----:B------:R-:W-:-:S04]  /*3400*/  FFMA R22, R26, 0.012987012974917888641, R22 ;  /* 0x3c54c77b1a167823 */ /* 0x000fc80000000016 */
        /* <DEDUP_REMOVED lines=9> */
[----:B------:R-:W-:-:S04]  /*34a0*/  FFMA R22, R26, 0.012820512987673282623, R22 ;  /* 0x3c520d211a167823 */ /* 0x000fc80000000016 */
        /* <DEDUP_REMOVED lines=9> */
[----:B------:R-:W-:-:S04]  /*3540*/  FFMA R22, R26, 0.012658228166401386261, R22 ;  /* 0x3c4f64751a167823 */ /* 0x000fc80000000016 */
        /* <DEDUP_REMOVED lines=9> */
[----:B------:R-:W-:-:S04]  /*35e0*/  FFMA R22, R26, 0.012500000186264514923, R22 ;  /* 0x3c4ccccd1a167823 */ /* 0x000fc80000000016 */
        /* <DEDUP_REMOVED lines=9> */
[----:B------:R-:W-:-:S04]  /*3680*/  FFMA R22, R26, 0.012345679104328155518, R22 ;  /* 0x3c4a45881a167823 */ /* 0x000fc80000000016 */
        /* <DEDUP_REMOVED lines=9> */
[----:B------:R-:W-:-:S04]  /*3720*/  FFMA R22, R26, 0.012195121496915817261, R22 ;  /* 0x3c47ce0c1a167823 */ /* 0x000fc80000000016 */
        /* <DEDUP_REMOVED lines=9> */
[----:B------:R-:W-:-:S04]  /*37c0*/  FFMA R22, R26, 0.012048192322254180908, R22 ;  /* 0x3c4565c81a167823 */ /* 0x000fc80000000016 */
        /* <DEDUP_REMOVED lines=9> */
[----:B------:R-:W-:-:S04]  /*3860*/  FFMA R22, R26, 0.011904762126505374908, R22 ;  /* 0x3c430c311a167823 */ /* 0x000fc80000000016 */
        /* <DEDUP_REMOVED lines=9> */
[----:B------:R-:W-:-:S04]  /*3900*/  FFMA R22, R26, 0.011764706112444400787, R22 ;  /* 0x3c40c0c11a167823 */ /* 0x000fc80000000016 */
        /* <DEDUP_REMOVED lines=9> */
[----:B------:R-:W-:-:S04]  /*39a0*/  FFMA R22, R26, 0.011627906933426856995, R22 ;  /* 0x3c3e82fa1a167823 */ /* 0x000fc80000000016 */
        /* <DEDUP_REMOVED lines=9> */
[----:B------:R-:W-:-:S04]  /*3a40*/  FFMA R22, R26, 0.011494252830743789673, R22 ;  /* 0x3c3c52641a167823 */ /* 0x000fc80000000016 */
[----:B------:R-:W-:-:S04]  /*3a50*/  FADD R21, R21, -R22 ;  /* 0x8000001615157221 */ /* 0x000fc80000000000 */
[----:B------:R-:W-:Y:S01]  /*3a60*/  FFMA R24, R26, R21, R24 ;  /* 0x000000151a187223 */ /* 0x000fe20000000018 */
[----:B------:R-:W-:Y:S01]  /*3a70*/  IADD3 R26, R23, 0x170, RZ ;  /* 0x00000170171a7810 */ /* 0x000fe20007ffe0ff */
[----:B---3--:R-:W-:-:S04]  /*3a80*/  FADD R21, R10, R11 ;  /* 0x0000000b0a157221 */ /* 0x008fc80000000000 */
[----:B------:R-:W-:Y:S01]  /*3a90*/  IMAD.WIDE R10, R26, 0x4, R12 ;  /* 0x000000041a0a7825 */ /* 0x000fe200078e020c */
[----:B------:R1:W-:Y:S04]  /*3aa0*/  STG.E desc[UR6][R16.64], R21 ;  /* 0x0000001510007986 */ /* 0x0003e8000c101906 */
[----:B------:R-:W3:Y:S04]  /*3ab0*/  LDG.E.EF R26, desc[UR6][R10.64] ;  /* 0x000000060a1a7981 */ /* 0x000ee8000c0e1900 */
[----:B--2---:R-:W3:Y:S01]  /*3ac0*/  LDG.E.EL R19, desc[UR6][R14.64+0x5d0] ;  /* 0x0005d0060e137981 */ /* 0x004ee2000c2e1900 */
[----:B------:R-:W-:Y:S01]  /*3ad0*/  IADD3 R18, R23, 0x174, RZ ;  /* 0x0000017417127810 */ /* 0x000fe20007ffe0ff */
[----:B---3--:R-:W-:-:S04]  /*3ae0*/  FADD R26, R26, R19 ;  /* 0x000000131a1a7221 */ /* 0x008fc80000000000 */
[----:B------:R-:W-:Y:S01]  /*3af0*/  IMAD.WIDE R18, R18, 0x4, R12 ;  /* 0x0000000412127825 */ /* 0x000fe200078e020c */
[----:B------:R2:W-:Y:S04]  /*3b00*/  STG.E desc[UR6][R10.64], R26 ;  /* 0x0000001a0a007986 */ /* 0x0005e8000c101906 */
[----:B------:R-:W3:Y:S04]  /*3b10*/  LDG.E.EF R28, desc[UR6][R18.64] ;  /* 0x00000006121c7981 */ /* 0x000ee8000c0e1900 */
[----:B-1----:R-:W3:Y:S01]  /*3b20*/  LDG.E.EL R17, desc[UR6][R14.64+0x5e0] ;  /* 0x0005e0060e117981 */ /* 0x002ee2000c2e1900 */
[----:B------:R-:W-:-:S05]  /*3b30*/  IADD3 R16, R23, 0x178, RZ ;  /* 0x0000017817107810 */ /* 0x000fca0007ffe0ff */
[----:B------:R-:W-:-:S04]  /*3b40*/  IMAD.WIDE R12, R16, 0x4, R12 ;  /* 0x00000004100c7825 */ /* 0x000fc800078e020c */
[----:B---3--:R-:W-:-:S05]  /*3b50*/  FADD R23, R28, R17 ;  /* 0x000000111c177221 */ /* 0x008fca0000000000 */
[----:B------:R1:W-:Y:S04]  /*3b60*/  STG.E desc[UR6][R18.64], R23 ;  /* 0x0000001712007986 */ /* 0x0003e8000c101906 */
[----:B------:R3:W4:Y:S04]  /*3b70*/  LDG.E.EL R16, desc[UR6][R14.64+0x5f0] ;  /* 0x0005f0060e107981 */ /* 0x000728000c2e1900 */
[----:B------:R-:W4:Y:S01]  /*3b80*/  LDG.E.EF R17, desc[UR6][R12.64] ;  /* 0x000000060c117981 */ /* 0x000f22000c0e1900 */
[----:B------:R-:W-:-:S04]  /*3b90*/  FADD R28, -R22, R9 ;  /* 0x00000009161c7221 */ /* 0x000fc80000000100 */
[----:B------:R-:W-:-:S04]  /*3ba0*/  FFMA R22, R28, 0.011363636702299118042, R22 ;  /* 0x3c3a2e8c1c167823 */ /* 0x000fc80000000016 */
[----:B--2---:R-:W-:Y:S01]  /*3bb0*/  FADD R11, -R22, R25 ;  /* 0x00000019160b7221 */ /* 0x004fe20000000100 */
[----:B------:R-:W-:-:S03]  /*3bc0*/  FADD R9, R9, -R22 ;  /* 0x8000001609097221 */ /* 0x000fc60000000000 */
[----:B------:R-:W-:Y:S01]  /*3bd0*/  FFMA R22, R11, 0.011235955171287059784, R22 ;  /* 0x3c3817030b167823 */ /* 0x000fe20000000016 */
[----:B------:R-:W-:-:S03]  /*3be0*/  FFMA R24, R28, R9, R24 ;  /* 0x000000091c187223 */ /* 0x000fc60000000018 */
[----:B------:R-:W-:Y:S01]  /*3bf0*/  FADD R9, -R22, R27 ;  /* 0x0000001b16097221 */ /* 0x000fe20000000100 */
[----:B------:R-:W-:-:S03]  /*3c00*/  FADD R25, R25, -R22 ;  /* 0x8000001619197221 */ /* 0x000fc60000000000 */
[----:B------:R-:W-:Y:S01]  /*3c10*/  FFMA R22, R9, 0.011111111380159854889, R22 ;  /* 0x3c360b6109167823 */ /* 0x000fe20000000016 */
[----:B------:R-:W-:-:S03]  /*3c20*/  FFMA R24, R11, R25, R24 ;  /* 0x000000190b187223 */ /* 0x000fc60000000018 */
[----:B------:R-:W-:-:S04]  /*3c30*/  FADD R11, -R22, R29 ;  /* 0x0000001d160b7221 */ /* 0x000fc80000000100 */
[--C-:B---3--:R-:W-:Y:S01]  /*3c40*/  FFMA R15, R11, 0.010989011265337467194, R22.reuse ;  /* 0x3c340b410b0f7823 */ /* 0x108fe20000000016 */
[----:B------:R-:W-:-:S03]  /*3c50*/  FADD R22, R27, -R22 ;  /* 0x800000161b167221 */ /* 0x000fc60000000000 */
[----:B------:R-:W-:Y:S01]  /*3c60*/  FADD R10, -R15, R20 ;  /* 0x000000140f0a7221 */ /* 0x000fe20000000100 */
[----:B------:R-:W-:-:S03]  /*3c70*/  FFMA R22, R9, R22, R24 ;  /* 0x0000001609167223 */ /* 0x000fc60000000018 */
[--C-:B-1----:R-:W-:Y:S01]  /*3c80*/  FFMA R18, R10, 0.010869565419852733612, R15.reuse ;  /* 0x3c3216430a127823 */ /* 0x102fe2000000000f */
[----:B------:R-:W-:-:S03]  /*3c90*/  FADD R15, R29, -R15 ;  /* 0x8000000f1d0f7221 */ /* 0x000fc60000000000 */
[----:B------:R-:W-:Y:S01]  /*3ca0*/  FADD R9, -R18, R21 ;  /* 0x0000001512097221 */ /* 0x000fe20000000100 */
[----:B------:R-:W-:-:S03]  /*3cb0*/  FFMA R15, R11, R15, R22 ;  /* 0x0000000f0b0f7223 */ /* 0x000fc60000000016 */
[--C-:B------:R-:W-:Y:S01]  /*3cc0*/  FFMA R14, R9, 0.01075268816202878952, R18.reuse ;  /* 0x3c302c0b090e7823 */ /* 0x100fe20000000012 */
[----:B------:R-:W-:-:S03]  /*3cd0*/  FADD R18, R20, -R18 ;  /* 0x8000001214127221 */ /* 0x000fc60000000000 */
[----:B------:R-:W-:Y:S01]  /*3ce0*/  FADD R11, -R14, R26 ;  /* 0x0000001a0e0b7221 */ /* 0x000fe20000000100 */
[----:B------:R-:W-:-:S03]  /*3cf0*/  FFMA R18, R10, R18, R15 ;  /* 0x000000120a127223 */ /* 0x000fc6000000000f */
[--C-:B------:R-:W-:Y:S01]  /*3d00*/  FFMA R19, R11, 0.010638297535479068756, R14.reuse ;  /* 0x3c2e4c410b137823 */ /* 0x100fe2000000000e */
[----:B------:R-:W-:-:S03]  /*3d10*/  FADD R14, R21, -R14 ;  /* 0x8000000e150e7221 */ /* 0x000fc60000000000 */
[----:B------:R-:W-:Y:S01]  /*3d20*/  FADD R15, -R19, R23 ;  /* 0x00000017130f7221 */ /* 0x000fe20000000100 */
[----:B------:R-:W-:-:S03]  /*3d30*/  FFMA R14, R9, R14, R18 ;  /* 0x0000000e090e7223 */ /* 0x000fc60000000012 */
[--C-:B------:R-:W-:Y:S01]  /*3d40*/  FFMA R10, R15, 0.010526316240429878235, R19.reuse ;  /* 0x3c2c76920f0a7823 */ /* 0x100fe20000000013 */
[----:B------:R-:W-:-:S03]  /*3d50*/  FADD R19, R26, -R19 ;  /* 0x800000131a137221 */ /* 0x000fc60000000000 */
[----:B------:R-:W-:Y:S01]  /*3d60*/  FADD R23, R23, -R10 ;  /* 0x8000000a17177221 */ /* 0x000fe20000000000 */
[----:B------:R-:W-:-:S04]  /*3d70*/  FFMA R14, R11, R19, R14 ;  /* 0x000000130b0e7223 */ /* 0x000fc8000000000e */
[----:B------:R-:W-:Y:S01]  /*3d80*/  FFMA R18, R15, R23, R14 ;  /* 0x000000170f127223 */ /* 0x000fe2000000000e */
[----:B------:R-:W-:Y:S01]  /*3d90*/  HFMA2.MMA R14, -RZ, RZ, 3.375, 0 ;  /* 0x42c00000ff0e7435 */ /* 0x000fe200000001ff */
[----:B----4-:R-:W-:-:S04]  /*3da0*/  FADD R17, R17, R16 ;  /* 0x0000001011117221 */ /* 0x010fc80000000000 */
[----:B------:R-:W-:-:S04]  /*3db0*/  FADD R9, R17, -R10 ;  /* 0x8000000a11097221 */ /* 0x000fc80000000000 */
[----:B------:R-:W-:Y:S01]  /*3dc0*/  FFMA R10, R9, 0.010416666977107524872, R10 ;  /* 0x3c2aaaab090a7823 */ /* 0x000fe2000000000a */
[----:B------:R1:W-:Y:S03]  /*3dd0*/  STG.E desc[UR6][R12.64], R17 ;  /* 0x000000110c007986 */ /* 0x0003e6000c101906 */
[----:B------:R-:W-:-:S04]  /*3de0*/  FADD R16, R17, -R10 ;  /* 0x8000000a11107221 */ /* 0x000fc80000000000 */
[----:B-1----:R-:W-:Y:S01]  /*3df0*/  FFMA R13, R9, R16, R18 ;  /* 0x00000010090d7223 */ /* 0x002fe20000000012 */
[----:B------:R-:W-:-:S07]  /*3e00*/  MOV R9, RZ ;  /* 0x000000ff00097202 */ /* 0x000fce0000000f00 */
.L_x_0:
[----:B------:R-:W-:Y:S05]  /*3e10*/  WARPSYNC.ALL ;  /* 0x0000000000007948 */ /* 0x000fea0003800000 */
[----:B------:R-:W1:Y:S01]  /*3e20*/  SHFL.BFLY PT, R17, R14, 0x2, 0x1f ;  /* 0x0c401f000e117f89 */ /* 0x000e6200000e0000 */
[----:B------:R-:W-:Y:S02]  /*3e30*/  LOP3.LUT R5, R5, 0xfffffffc, RZ, 0xc0, !PT ;  /* 0xfffffffc05057812 */ /* 0x000fe400078ec0ff */
[----:B------:R-:W-:Y:S02]  /*3e40*/  LEA.HI R3, R3, R4, RZ, 0x4 ;  /* 0x0000000403037211 */ /* 0x000fe400078f20ff */
[----:B------:R-:W-:-:S02]  /*3e50*/  IADD3 R5, R4, -R5, RZ ;  /* 0x8000000504057210 */ /* 0x000fc40007ffe0ff */
[----:B------:R-:W-:Y:S02]  /*3e60*/  SHF.R.S32.HI R3, RZ, 0x4, R3 ;  /* 0x00000004ff037819 */ /* 0x000fe40000011403 */
[----:B------:R-:W-:Y:S02]  /*3e70*/  LEA R6, R5, R6, 0x2 ;  /* 0x0000000605067211 */ /* 0x000fe400078e10ff */
[----:B------:R-:W-:Y:S02]  /*3e80*/  MOV R22, 0xffffffff ;  /* 0xffffffff00167802 */ /* 0x000fe40000000f00 */
[----:B------:R-:W-:Y:S01]  /*3e90*/  LEA R3, R3, R6, 0x4 ;  /* 0x0000000603037211 */ /* 0x000fe200078e20ff */
[----:B-1----:R-:W-:-:S04]  /*3ea0*/  FADD R11, R17, R14 ;  /* 0x0000000e110b7221 */ /* 0x002fc80000000000 */
[C---:B------:R-:W-:Y:S01]  /*3eb0*/  FMUL R16, R11.reuse, 0.25 ;  /* 0x3e8000000b107820 */ /* 0x040fe20000400000 */
[C---:B------:R-:W-:Y:S01]  /*3ec0*/  FSETP.GEU.AND P2, PT, |R11|.reuse, 1.175494350822287508e-38, PT ;  /* 0x008000000b00780b */ /* 0x040fe20003f4e200 */
[----:B------:R-:W1:Y:S01]  /*3ed0*/  SHFL.BFLY PT, R12, R11, 0x1, 0x1f ;  /* 0x0c201f000b0c7f89 */ /* 0x000e6200000e0000 */
[C---:B------:R-:W-:Y:S02]  /*3ee0*/  FSETP.GT.AND P0, PT, |R11|.reuse, 8.50705917302346158658e+37, PT ;  /* 0x7e8000000b00780b */ /* 0x040fe40003f04200 */
[----:B------:R-:W-:Y:S01]  /*3ef0*/  FSETP.NEU.AND P3, PT, R11, RZ, PT ;  /* 0x000000ff0b00720b */ /* 0x000fe20003f6d000 */
[----:B------:R-:W2:Y:S01]  /*3f00*/  SHFL.BFLY PT, R15, R10, 0x2, 0x1f ;  /* 0x0c401f000a0f7f89 */ /* 0x000ea200000e0000 */
[----:B------:R-:W-:-:S03]  /*3f10*/  FSEL R18, R16, R11, P0 ;  /* 0x0000000b10127208 */ /* 0x000fc60000000000 */
[----:B------:R-:W3:Y:S04]  /*3f20*/  SHFL.BFLY PT, R16, R13, 0x2, 0x1f ;  /* 0x0c401f000d107f89 */ /* 0x000ee800000e0000 */
[----:B------:R-:W-:Y:S02]  /*3f30*/  @!P2 FMUL R18, R18, 16777216 ;  /* 0x4b8000001212a820 */ /* 0x000fe40000400000 */
[----:B------:R-:W-:-:S04]  /*3f40*/  @P0 FMUL R17, R17, 0.25 ;  /* 0x3e80000011110820 */ /* 0x000fc80000400000 */
[----:B------:R-:W4:Y:S01]  /*3f50*/  MUFU.RCP R18, R18 ;  /* 0x0000001200127308 */ /* 0x000f220000001000 */
[----:B------:R-:W-:Y:S01]  /*3f60*/  @!P2 FMUL R17, R17, 16777216 ;  /* 0x4b8000001111a820 */ /* 0x000fe20000400000 */
[----:B-1----:R-:W-:Y:S01]  /*3f70*/  FADD R20, R11, R12 ;  /* 0x0000000c0b147221 */ /* 0x002fe20000000000 */
[----:B--2---:R-:W-:-:S04]  /*3f80*/  FADD R15, R15, -R10 ;  /* 0x8000000a0f0f7221 */ /* 0x004fc80000000000 */
[C---:B------:R-:W-:Y:S02]  /*3f90*/  FSETP.GT.AND P2, PT, |R20|.reuse, 8.50705917302346158658e+37, PT ;  /* 0x7e8000001400780b */ /* 0x040fe40003f44200 */
[----:B------:R-:W-:Y:S01]  /*3fa0*/  FSETP.GEU.AND P0, PT, |R20|, 1.175494350822287508e-38, PT ;  /* 0x008000001400780b */ /* 0x000fe20003f0e200 */
[----:B------:R-:W-:Y:S01]  /*3fb0*/  FMUL R19, R15, R15 ;  /* 0x0000000f0f137220 */ /* 0x000fe20000400000 */
[----:B----4-:R-:W-:Y:S01]  /*3fc0*/  FMUL R17, R18, R17 ;  /* 0x0000001112117220 */ /* 0x010fe20000400000 */
[----:B---3--:R-:W-:Y:S02]  /*3fd0*/  FADD R16, R16, R13 ;  /* 0x0000000d10107221 */ /* 0x008fe40000000000 */
[----:B------:R-:W-:Y:S02]  /*3fe0*/  FMUL R19, R19, R14 ;  /* 0x0000000e13137220 */ /* 0x000fe40000400000 */
[----:B------:R-:W-:Y:S02]  /*3ff0*/  FSEL R17, R17, RZ, P3 ;  /* 0x000000ff11117208 */ /* 0x000fe40001800000 */
[----:B------:R-:W-:-:S02]  /*4000*/  FSETP.NEU.AND P3, PT, R20, RZ, PT ;  /* 0x000000ff1400720b */ /* 0x000fc40003f6d000 */
[----:B------:R-:W-:Y:S01]  /*4010*/  @P2 FMUL R20, R20, 0.25 ;  /* 0x3e80000014142820 */ /* 0x000fe20000400000 */
[----:B------:R-:W-:Y:S01]  /*4020*/  FFMA R10, R15, R17, R10 ;  /* 0x000000110f0a7223 */ /* 0x000fe2000000000a */
[----:B------:R-:W-:Y:S01]  /*4030*/  FFMA R16, R17, R19, R16 ;  /* 0x0000001311107223 */ /* 0x000fe20000000010 */
[----:B------:R-:W-:Y:S01]  /*4040*/  @P2 FMUL R12, R12, 0.25 ;  /* 0x3e8000000c0c2820 */ /* 0x000fe20000400000 */
[----:B------:R-:W-:Y:S02]  /*4050*/  @!P0 FMUL R20, R20, 16777216 ;  /* 0x4b80000014148820 */ /* 0x000fe40000400000 */
[----:B------:R-:W1:Y:S01]  /*4060*/  SHFL.BFLY PT, R13, R10, 0x1, 0x1f ;  /* 0x0c201f000a0d7f89 */ /* 0x000e6200000e0000 */
[----:B------:R-:W2:Y:S01]  /*4070*/  S2UR UR5, SR_CgaCtaId ;  /* 0x00000000000579c3 */ /* 0x000ea20000008800 */
[----:B------:R3:W4:Y:S01]  /*4080*/  MUFU.RCP R17, R20 ;  /* 0x0000001400117308 */ /* 0x0007220000001000 */
[----:B------:R-:W-:Y:S01]  /*4090*/  @!P0 FMUL R12, R12, 16777216 ;  /* 0x4b8000000c0c8820 */ /* 0x000fe20000400000 */
[----:B------:R-:W5:Y:S01]  /*40a0*/  SHFL.BFLY PT, R15, R16, 0x1, 0x1f ;  /* 0x0c201f00100f7f89 */ /* 0x000f6200000e0000 */
[----:B------:R-:W-:Y:S01]  /*40b0*/  UMOV UR4, 0x400 ;  /* 0x0000040000047882 */ /* 0x000fe20000000000 */
[----:B------:R-:W-:-:S04]  /*40c0*/  LOP3.LUT P0, RZ, R0, 0xc0, RZ, 0xc0, !PT ;  /* 0x000000c000ff7812 */ /* 0x000fc8000780c0ff */
[----:B------:R-:W-:Y:S02]  /*40d0*/  ISETP.LT.AND P0, PT, R4, 0x40, !P0 ;  /* 0x000000400400780c */ /* 0x000fe40004701270 */
[----:B------:R-:W0:Y:S01]  /*40e0*/  LDC.64 R4, c[0x0][0x210] ;  /* 0x00008400ff047b82 */ /* 0x000e220000000a00 */
[----:B---3--:R-:W-:Y:S01]  /*40f0*/  MOV R20, 0xfffffffc ;  /* 0xfffffffc00147802 */ /* 0x008fe20000000f00 */
[----:B----4-:R-:W-:Y:S01]  /*4100*/  FMUL R17, R17, R12 ;  /* 0x0000000c11117220 */ /* 0x010fe20000400000 */
[----:B------:R-:W-:-:S04]  /*4110*/  LOP3.LUT R12, R0, 0x3f, RZ, 0xc0, !PT ;  /* 0x0000003f000c7812 */ /* 0x000fc800078ec0ff */
[----:B------:R-:W-:Y:S01]  /*4120*/  FSEL R17, R17, RZ, P3 ;  /* 0x000000ff11117208 */ /* 0x000fe20001800000 */
[----:B-1----:R-:W-:Y:S01]  /*4130*/  FADD R13, -R10, R13 ;  /* 0x0000000d0a0d7221 */ /* 0x002fe20000000100 */
[----:B--2---:R-:W-:-:S03]  /*4140*/  UPRMT UR4, UR5, 0x654, UR4 ;  /* 0x0000065405047896 */ /* 0x004fc60008000004 */
[C---:B------:R-:W-:Y:S01]  /*4150*/  FMUL R18, R13.reuse, R13 ;  /* 0x0000000d0d127220 */ /* 0x040fe20000400000 */
[----:B------:R-:W-:Y:S01]  /*4160*/  FFMA R10, R13, R17, R10 ;  /* 0x000000110d0a7223 */ /* 0x000fe2000000000a */
[----:B-----5:R-:W-:Y:S01]  /*4170*/  FADD R14, R16, R15 ;  /* 0x0000000f100e7221 */ /* 0x020fe20000000000 */
[----:B------:R-:W-:Y:S01]  /*4180*/  LEA R2, R2, UR4, 0x2 ;  /* 0x0000000402027c11 */ /* 0x000fe2000f8e10ff */
[----:B------:R-:W-:Y:S01]  /*4190*/  FMUL R11, R11, R18 ;  /* 0x000000120b0b7220 */ /* 0x000fe20000400000 */
[----:B------:R-:W-:Y:S02]  /*41a0*/  LEA R18, R12, UR4, 0x2 ;  /* 0x000000040c127c11 */ /* 0x000fe4000f8e10ff */
[----:B------:R-:W1:Y:S01]  /*41b0*/  LDC.64 R12, c[0x0][0x238] ;  /* 0x00008e00ff0c7b82 */ /* 0x000e620000000a00 */
[----:B------:R-:W-:Y:S01]  /*41c0*/  STS [R2], R10 ;  /* 0x0000000a02007388 */ /* 0x000fe20000000800 */
[----:B------:R-:W-:Y:S01]  /*41d0*/  FFMA R11, R17, R11, R14 ;  /* 0x0000000b110b7223 */ /* 0x000fe2000000000e */
[----:B------:R-:W-:-:S05]  /*41e0*/  MOV R16, 0x3b2aaaab ;  /* 0x3b2aaaab00107802 */ /* 0x000fca0000000f00 */
[----:B------:R-:W-:Y:S08]  /*41f0*/  BAR.SYNC.DEFER_BLOCKING 0x0 ;  /* 0x0000000000007b1d */ /* 0x000ff00000010000 */
[----:B------:R-:W2:Y:S01]  /*4200*/  LDC.64 R14, c[0x0][0x230] ;  /* 0x00008c00ff0e7b82 */ /* 0x000ea20000000a00 */
[----:B-1----:R-:W-:Y:S01]  /*4210*/  IMAD.WIDE R12, R3, 0x4, R12 ;  /* 0x00000004030c7825 */ /* 0x002fe200078e020c */
[----:B------:R-:W-:Y:S06]  /*4220*/  LDS R17, [R18] ;  /* 0x0000000012117984 */ /* 0x000fec0000000800 */
[----:B------:R-:W-:Y:S06]  /*4230*/  BAR.SYNC.DEFER_BLOCKING 0x0 ;  /* 0x0000000000007b1d */ /* 0x000fec0000010000 */
[----:B------:R-:W-:Y:S02]  /*4240*/  STS [R2], R11 ;  /* 0x0000000b02007388 */ /* 0x000fe40000000800 */
[----:B------:R-:W-:Y:S06]  /*4250*/  BAR.SYNC.DEFER_BLOCKING 0x0 ;  /* 0x0000000000007b1d */ /* 0x000fec0000010000 */
[----:B------:R-:W-:Y:S01]  /*4260*/  ULDC.64 UR4, c[0x0][0x228] ;  /* 0x00008a0000047ab9 */ /* 0x000fe20000000a00 */
[----:B------:R-:W-:-:S02]  /*4270*/  ULDC.64 UR8, c[0x0][0x220] ;  /* 0x0000880000087ab9 */ /* 0x000fc40000000a00 */
[----:B------:R-:W-:Y:S01]  /*4280*/  IADD3 R6, P2, R8, UR8, RZ ;  /* 0x0000000808067c10 */ /* 0x000fe2000ff5e0ff */
[----:B------:R-:W1:Y:S02]  /*4290*/  LDS R19, [R18] ;  /* 0x0000000012137984 */ /* 0x000e640000000800 */
[----:B-1----:R-:W-:Y:S01]  /*42a0*/  FFMA R0, R19, R16, 9.9999999747524270788e-07 ;  /* 0x358637bd13007423 */ /* 0x002fe20000000010 */
[----:B--2---:R-:W-:-:S04]  /*42b0*/  IMAD.WIDE R18, R3, 0x4, R14 ;  /* 0x0000000403127825 */ /* 0x004fc800078e020e */
[----:B------:R-:W-:Y:S01]  /*42c0*/  FFMA R16, R11, R16, 9.9999999747524270788e-07 ;  /* 0x358637bd0b107423 */ /* 0x000fe20000000010 */
[----:B------:R-:W1:Y:S01]  /*42d0*/  LDC.64 R2, c[0x0][0x240] ;  /* 0x00009000ff027b82 */ /* 0x000e620000000a00 */
[----:B------:R-:W2:Y:S01]  /*42e0*/  MUFU.RSQ R21, R0 ;  /* 0x0000000000157308 */ /* 0x000ea20000001400 */
[----:B------:R3:W-:Y:S07]  /*42f0*/  @P0 STG.E desc[UR6][R18.64], R17 ;  /* 0x0000001112000986 */ /* 0x0007ee000c101906 */
[----:B------:R4:W0:Y:S01]  /*4300*/  MUFU.RSQ R0, R16 ;  /* 0x0000001000007308 */ /* 0x0008220000001400 */
[----:B---3--:R-:W-:Y:S01]  /*4310*/  IADD3.X R17, R9, UR9, RZ, P2, !PT ;  /* 0x0000000909117c10 */ /* 0x008fe200097fe4ff */
[----:B--2---:R4:W-:Y:S01]  /*4320*/  @P0 STG.E desc[UR6][R12.64], R21 ;  /* 0x000000150c000986 */ /* 0x0049e2000c101906 */
[----:B------:R-:W-:-:S04]  /*4330*/  IADD3 R14, P0, R8, UR4, RZ ;  /* 0x00000004080e7c10 */ /* 0x000fc8000ff1e0ff */
[----:B------:R-:W-:-:S09]  /*4340*/  IADD3.X R11, R9, UR5, RZ, P0, !PT ;  /* 0x00000005090b7c10 */ /* 0x000fd200087fe4ff */
.L_x_1:
[----:B----4-:R-:W-:Y:S01]  /*4350*/  IADD3 R21, R7, 0x4, R20 ;  /* 0x0000000407157810 */ /* 0x010fe20007ffe014 */
[----:B0-----:R-:W-:-:S04]  /*4360*/  HFMA2.MMA R12, -RZ, RZ, 0, 0 ;  /* 0x00000000ff0c7435 */ /* 0x001fc800000001ff */
[----:B------:R-:W-:-:S06]  /*4370*/  IMAD.WIDE R8, R21, 0x4, R4 ;  /* 0x0000000415087825 */ /* 0x000fcc00078e0204 */
[----:B------:R0:W2:Y:S01]  /*4380*/  @!P1 LDG.E.EF R12, desc[UR6][R8.64] ;  /* 0x00000006080c9981 */ /* 0x0000a2000c0e1900 */
[----:B------:R-:W-:-:S05]  /*4390*/  MOV R16, R6 ;  /* 0x0000000600107202 */ /* 0x000fca0000000f00 */
[----:B------:R3:W4:Y:S01]  /*43a0*/  LDG.E.EL R15, desc[UR6][R16.64] ;  /* 0x00000006100f7981 */ /* 0x000722000c2e1900 */
[----:B0-----:R-:W-:Y:S02]  /*43b0*/  MOV R8, R14 ;  /* 0x0000000e00087202 */ /* 0x001fe40000000f00 */
[----:B------:R-:W-:-:S05]  /*43c0*/  MOV R9, R11 ;  /* 0x0000000b00097202 */ /* 0x000fca0000000f00 */
[----:B------:R-:W4:Y:S01]  /*43d0*/  LDG.E.EL R18, desc[UR6][R8.64] ;  /* 0x0000000608127981 */ /* 0x000f22000c2e1900 */
[----:B------:R-:W-:-:S04]  /*43e0*/  IADD3 R20, P0, R20, 0x4, RZ ;  /* 0x0000000414147810 */ /* 0x000fc80007f1e0ff */
[----:B------:R-:W-:Y:S02]  /*43f0*/  IADD3.X R22, RZ, R22, RZ, P0, !PT ;  /* 0x00000016ff167210 */ /* 0x000fe400007fe4ff */
[----:B------:R-:W-:-:S04]  /*4400*/  ISETP.GE.U32.AND P0, PT, R20, 0x17c, PT ;  /* 0x0000017c1400780c */ /* 0x000fc80003f06070 */
[----:B------:R-:W-:Y:S02]  /*4410*/  ISETP.GE.U32.AND.EX P0, PT, R22, RZ, PT, P0 ;  /* 0x000000ff1600720c */ /* 0x000fe40003f06100 */
[----:B------:R-:W-:Y:S02]  /*4420*/  IADD3 R14, P3, R14, 0x10, RZ ;  /* 0x000000100e0e7810 */ /* 0x000fe40007f7e0ff */
[----:B------:R-:W-:Y:S02]  /*4430*/  IADD3 R6, P2, R6, 0x10, RZ ;  /* 0x0000001006067810 */ /* 0x000fe40007f5e0ff */
[----:B------:R-:W-:Y:S02]  /*4440*/  IADD3.X R11, RZ, R11, RZ, P3, !PT ;  /* 0x0000000bff0b7210 */ /* 0x000fe40001ffe4ff */
[----:B---3--:R-:W-:Y:S02]  /*4450*/  IADD3.X R17, RZ, R17, RZ, P2, !PT ;  /* 0x00000011ff117210 */ /* 0x008fe400017fe4ff */
[----:B--2---:R-:W-:-:S05]  /*4460*/  SEL R13, R12, RZ, !P1 ;  /* 0x000000ff0c0d7207 */ /* 0x004fca0004800000 */
[----:B------:R-:W-:-:S04]  /*4470*/  FADD R13, -R10, R13 ;  /* 0x0000000d0a0d7221 */ /* 0x000fc80000000100 */
[----:B------:R-:W-:Y:S01]  /*4480*/  FMUL R19, R0, R13 ;  /* 0x0000000d00137220 */ /* 0x000fe20000400000 */
[----:B-1----:R-:W-:-:S04]  /*4490*/  IMAD.WIDE R12, R21, 0x4, R2 ;  /* 0x00000004150c7825 */ /* 0x002fc800078e0202 */
[----:B----4-:R-:W-:-:S05]  /*44a0*/  FFMA R15, R15, R19, R18 ;  /* 0x000000130f0f7223 */ /* 0x010fca0000000012 */
[----:B------:R0:W-:Y:S01]  /*44b0*/  @!P1 STG.E desc[UR6][R12.64], R15 ;  /* 0x0000000f0c009986 */ /* 0x0001e2000c101906 */
[----:B------:R-:W-:Y:S05]  /*44c0*/  @!P0 BRA `(.L_x_1) ;  /* 0xfffffffc00a08947 */ /* 0x000fea000383ffff */
[----:B------:R-:W-:Y:S05]  /*44d0*/  EXIT ;  /* 0x000000000000794d */ /* 0x000fea0003800000 */
.L_x_2:
[----:B------:R-:W-:-:S00]  /*44e0*/  BRA `(.L_x_2) ;  /* 0xfffffffc00fc7947 */ /* 0x000fc0000383ffff */
[----:B------:R-:W-:-:S00]  /*44f0*/  NOP ;  /* 0x0000000000007918 */ /* 0x000fc00000000000 */
        /* <DEDUP_REMOVED lines=8> */
.L_x_3:


//--------------------- .nv.global.init           --------------------------
	.section	.nv.global.init,"aw",@progbits
.nv.global.init:
	.type		_$_str,@object
	.size		_$_str,(.L_0 - _$_str)
_$_str:
        /*0000*/ 	.byte	0x5f, 0x5f, 0x43, 0x55, 0x44, 0x41, 0x5f, 0x46, 0x54, 0x5a, 0x00
.L_0:


//--------------------- .nv.shared.triton_red_fused_convolution_native_layer_norm_22 --------------------------
	.section	.nv.shared.triton_red_fused_convolution_native_layer_norm_22,"aw",@nobits
	.sectionflags	@""
	.align	16
	.zero		1024


//--------------------- .nv.constant0.triton_red_fused_convolution_native_layer_norm_22 --------------------------
	.section	.nv.constant0.triton_red_fused_convolution_native_layer_norm_22,"a",@progbits
	.sectionflags	@""
	.align	4
.nv.constant0.triton_red_fused_convolution_native_layer_norm_22:
	.zero		592
